//
// Generated by NVIDIA NVVM Compiler
//
// Compiler Build ID: CL-36424714
// Cuda compilation tools, release 13.0, V13.0.88
// Based on NVVM 20.0.0
//

.version 9.0
.target sm_100
.address_size 64

	// .globl	_Z8multiplyP6float2PfS0_iii
// _ZZ7averageP6float2S0_iiiE5block has been demoted

.visible .entry _Z8multiplyP6float2PfS0_iii(
	.param .u64 .ptr .align 1 _Z8multiplyP6float2PfS0_iii_param_0,
	.param .u64 .ptr .align 1 _Z8multiplyP6float2PfS0_iii_param_1,
	.param .u64 .ptr .align 1 _Z8multiplyP6float2PfS0_iii_param_2,
	.param .u32 _Z8multiplyP6float2PfS0_iii_param_3,
	.param .u32 _Z8multiplyP6float2PfS0_iii_param_4,
	.param .u32 _Z8multiplyP6float2PfS0_iii_param_5
)
{
	.reg .pred 	%p<2>;
	.reg .b32 	%r<10>;
	.reg .b32 	%f<7>;
	.reg .b64 	%rd<13>;

	ld.param.u64 	%rd1, [_Z8multiplyP6float2PfS0_iii_param_0];
	ld.param.u64 	%rd2, [_Z8multiplyP6float2PfS0_iii_param_1];
	ld.param.u64 	%rd3, [_Z8multiplyP6float2PfS0_iii_param_2];
	ld.param.u32 	%r4, [_Z8multiplyP6float2PfS0_iii_param_3];
	ld.param.u32 	%r2, [_Z8multiplyP6float2PfS0_iii_param_4];
	ld.param.u32 	%r3, [_Z8multiplyP6float2PfS0_iii_param_5];
	mov.u32 	%r5, %tid.x;
	mov.u32 	%r6, %ntid.x;
	mov.u32 	%r7, %ctaid.x;
	mad.lo.s32 	%r1, %r6, %r7, %r5;
	div.s32 	%r8, %r4, %r2;
	setp.ge.u32 	%p1, %r1, %r8;
	@%p1 bra 	$L__BB0_2;
	cvta.to.global.u64 	%rd4, %rd1;
	cvta.to.global.u64 	%rd5, %rd2;
	cvta.to.global.u64 	%rd6, %rd3;
	mad.lo.s32 	%r9, %r2, %r1, %r3;
	mul.wide.s32 	%rd7, %r9, 8;
	add.s64 	%rd8, %rd4, %rd7;
	ld.global.v2.f32 	{%f1, %f2}, [%rd8];
	mul.wide.s32 	%rd9, %r9, 4;
	add.s64 	%rd10, %rd5, %rd9;
	ld.global.f32 	%f3, [%rd10];
	mul.f32 	%f4, %f1, %f3;
	mul.wide.u32 	%rd11, %r1, 8;
	add.s64 	%rd12, %rd6, %rd11;
	st.global.f32 	[%rd12], %f4;
	ld.global.f32 	%f5, [%rd10];
	mul.f32 	%f6, %f2, %f5;
	st.global.f32 	[%rd12+4], %f6;
$L__BB0_2:
	ret;

}
	// .globl	_Z7averageP6float2S0_iii
.visible .entry _Z7averageP6float2S0_iii(
	.param .u64 .ptr .align 1 _Z7averageP6float2S0_iii_param_0,
	.param .u64 .ptr .align 1 _Z7averageP6float2S0_iii_param_1,
	.param .u32 _Z7averageP6float2S0_iii_param_2,
	.param .u32 _Z7averageP6float2S0_iii_param_3,
	.param .u32 _Z7averageP6float2S0_iii_param_4
)
{
	.reg .pred 	%p<6>;
	.reg .b32 	%r<14>;
	.reg .b32 	%f<12>;
	.reg .b64 	%rd<9>;
	// demoted variable
	.shared .align 8 .b8 _ZZ7averageP6float2S0_iiiE5block[8192];
	ld.param.u64 	%rd1, [_Z7averageP6float2S0_iii_param_0];
	ld.param.u64 	%rd2, [_Z7averageP6float2S0_iii_param_1];
	ld.param.u32 	%r8, [_Z7averageP6float2S0_iii_param_2];
	mov.u32 	%r1, %tid.x;
	mov.u32 	%r13, %ntid.x;
	mov.u32 	%r3, %ctaid.x;
	mad.lo.s32 	%r4, %r13, %r3, %r1;
	setp.ge.u32 	%p1, %r4, %r8;
	shl.b32 	%r9, %r1, 3;
	mov.u32 	%r10, _ZZ7averageP6float2S0_iiiE5block;
	add.s32 	%r5, %r10, %r9;
	@%p1 bra 	$L__BB1_2;
	cvta.to.global.u64 	%rd3, %rd1;
	mul.wide.u32 	%rd4, %r4, 8;
	add.s64 	%rd5, %rd3, %rd4;
	ld.global.v2.f32 	{%f2, %f3}, [%rd5];
	st.shared.v2.f32 	[%r5], {%f2, %f3};
	bra.uni 	$L__BB1_3;
$L__BB1_2:
	mov.f32 	%f1, 0f00000000;
	st.shared.v2.f32 	[%r5], {%f1, %f1};
$L__BB1_3:
	bar.sync 	0;
	setp.lt.u32 	%p2, %r13, 2;
	@%p2 bra 	$L__BB1_7;
$L__BB1_4:
	shr.u32 	%r7, %r13, 1;
	setp.ge.u32 	%p3, %r1, %r7;
	@%p3 bra 	$L__BB1_6;
	shl.b32 	%r11, %r7, 3;
	add.s32 	%r12, %r5, %r11;
	ld.shared.v2.f32 	{%f4, %f5}, [%r5];
	ld.shared.v2.f32 	{%f6, %f7}, [%r12];
	add.f32 	%f8, %f4, %f6;
	add.f32 	%f9, %f5, %f7;
	st.shared.v2.f32 	[%r5], {%f8, %f9};
$L__BB1_6:
	bar.sync 	0;
	setp.gt.u32 	%p4, %r13, 3;
	mov.u32 	%r13, %r7;
	@%p4 bra 	$L__BB1_4;
$L__BB1_7:
	setp.ne.s32 	%p5, %r1, 0;
	@%p5 bra 	$L__BB1_9;
	cvta.to.global.u64 	%rd6, %rd2;
	mul.wide.u32 	%rd7, %r3, 8;
	add.s64 	%rd8, %rd6, %rd7;
	ld.shared.v2.f32 	{%f10, %f11}, [_ZZ7averageP6float2S0_iiiE5block];
	st.global.v2.f32 	[%rd8], {%f10, %f11};
$L__BB1_9:
	ret;

}


// ===== COMPILED SASS (sm_100) =====

	.target	sm_100

	.elftype	@"ET_EXEC"


//--------------------- .note.nv.tkinfo           --------------------------
	.section	.note.nv.tkinfo,"",@"SHT_NOTE"
	.sectionflags	@"SHF_NOTE_NV_TKINFO"
	.tkinfo
        /*0018*/ 	.word	0x00000002
        /*0030*/ 	.string	""
        /*0030*/ 	.string	"ptxas"
        /*0030*/ 	.string	"Cuda compilation tools, release 13.0, V13.0.88"
        /*0030*/ 	.string	"Build cuda_13.0.r13.0/compiler.36424714_0"
        /*0030*/ 	.string	"-arch sm_100 -m 64 "



//--------------------- .note.nv.cuinfo           --------------------------
	.section	.note.nv.cuinfo,"",@"SHT_NOTE"
	.sectionflags	@"SHF_NOTE_NV_CUINFO"
        /*0018*/ 	.short	0x0002
        /*001a*/ 	.short	0x0064
        /*001c*/ 	.short	0x0082
	.zero		2


//--------------------- .nv.info                  --------------------------
	.section	.nv.info,"",@"SHT_CUDA_INFO"
	.align	4


	//----- nvinfo : EIATTR_REGCOUNT
	.align		4
        /*0000*/ 	.byte	0x04, 0x2f
        /*0002*/ 	.short	(.L_1 - .L_0)
	.align		4
.L_0:
        /*0004*/ 	.word	index@(_Z8multiplyP6float2PfS0_iii)
        /*0008*/ 	.word	0x0000000e


	//----- nvinfo : EIATTR_FRAME_SIZE
	.align		4
.L_1:
        /*000c*/ 	.byte	0x04, 0x11
        /*000e*/ 	.short	(.L_3 - .L_2)
	.align		4
.L_2:
        /*0010*/ 	.word	index@(_Z8multiplyP6float2PfS0_iii)
        /*0014*/ 	.word	0x00000000


	//----- nvinfo : EIATTR_REGCOUNT
	.align		4
.L_3:
        /*0018*/ 	.byte	0x04, 0x2f
        /*001a*/ 	.short	(.L_5 - .L_4)
	.align		4
.L_4:
        /*001c*/ 	.word	index@(_Z7averageP6float2S0_iii)
        /*0020*/ 	.word	0x0000000c


	//----- nvinfo : EIATTR_FRAME_SIZE
	.align		4
.L_5:
        /*0024*/ 	.byte	0x04, 0x11
        /*0026*/ 	.short	(.L_7 - .L_6)
	.align		4
.L_6:
        /*0028*/ 	.word	index@(_Z7averageP6float2S0_iii)
        /*002c*/ 	.word	0x00000000


	//----- nvinfo : EIATTR_MIN_STACK_SIZE
	.align		4
.L_7:
        /*0030*/ 	.byte	0x04, 0x12
        /*0032*/ 	.short	(.L_9 - .L_8)
	.align		4
.L_8:
        /*0034*/ 	.word	index@(_Z7averageP6float2S0_iii)
        /*0038*/ 	.word	0x00000000


	//----- nvinfo : EIATTR_MIN_STACK_SIZE
	.align		4
.L_9:
        /*003c*/ 	.byte	0x04, 0x12
        /*003e*/ 	.short	(.L_11 - .L_10)
	.align		4
.L_10:
        /*0040*/ 	.word	index@(_Z8multiplyP6float2PfS0_iii)
        /*0044*/ 	.word	0x00000000
.L_11:


//--------------------- .nv.compat                --------------------------
	.section	.nv.compat,"",@"SHT_CUDA_COMPAT_INFO"
	.align	4
        /*0000*/ 	.byte	0x02, 0x09, 0x00, 0x00, 0x02, 0x02, 0x01, 0x00, 0x02, 0x05, 0x05, 0x00, 0x03, 0x07, 0x01, 0x01
        /*0010*/ 	.byte	0x02, 0x03, 0x00, 0x00, 0x02, 0x06, 0x01, 0x00, 0x04, 0x0b, 0x08, 0x00, 0x09, 0x00, 0x00, 0x00
        /*0020*/ 	.byte	0x00, 0x00, 0x00, 0x00


//--------------------- .nv.info._Z7averageP6float2S0_iii --------------------------
	.section	.nv.info._Z7averageP6float2S0_iii,"",@"SHT_CUDA_INFO"
	.sectionflags	@""
	.align	4


	//----- nvinfo : EIATTR_CUDA_API_VERSION
	.align		4
        /*0000*/ 	.byte	0x04, 0x37
        /*0002*/ 	.short	(.L_13 - .L_12)
.L_12:
        /*0004*/ 	.word	0x00000082


	//----- nvinfo : EIATTR_KPARAM_INFO
	.align		4
.L_13:
        /*0008*/ 	.byte	0x04, 0x17
        /*000a*/ 	.short	(.L_15 - .L_14)
.L_14:
        /*000c*/ 	.word	0x00000000
        /*0010*/ 	.short	0x0004
        /*0012*/ 	.short	0x0018
        /*0014*/ 	.byte	0x00, 0xf0, 0x11, 0x00


	//----- nvinfo : EIATTR_KPARAM_INFO
	.align		4
.L_15:
        /*0018*/ 	.byte	0x04, 0x17
        /*001a*/ 	.short	(.L_17 - .L_16)
.L_16:
        /*001c*/ 	.word	0x00000000
        /*0020*/ 	.short	0x0003
        /*0022*/ 	.short	0x0014
        /*0024*/ 	.byte	0x00, 0xf0, 0x11, 0x00


	//----- nvinfo : EIATTR_KPARAM_INFO
	.align		4
.L_17:
        /*0028*/ 	.byte	0x04, 0x17
        /*002a*/ 	.short	(.L_19 - .L_18)
.L_18:
        /*002c*/ 	.word	0x00000000
        /*0030*/ 	.short	0x0002
        /*0032*/ 	.short	0x0010
        /*0034*/ 	.byte	0x00, 0xf0, 0x11, 0x00


	//----- nvinfo : EIATTR_KPARAM_INFO
	.align		4
.L_19:
        /*0038*/ 	.byte	0x04, 0x17
        /*003a*/ 	.short	(.L_21 - .L_20)
.L_20:
        /*003c*/ 	.word	0x00000000
        /*0040*/ 	.short	0x0001
        /*0042*/ 	.short	0x0008
        /*0044*/ 	.byte	0x00, 0xf5, 0x21, 0x00


	//----- nvinfo : EIATTR_KPARAM_INFO
	.align		4
.L_21:
        /*0048*/ 	.byte	0x04, 0x17
        /*004a*/ 	.short	(.L_23 - .L_22)
.L_22:
        /*004c*/ 	.word	0x00000000
        /*0050*/ 	.short	0x0000
        /*0052*/ 	.short	0x0000
        /*0054*/ 	.byte	0x00, 0xf5, 0x21, 0x00


	//----- nvinfo : EIATTR_SPARSE_MMA_MASK
	.align		4
.L_23:
        /*0058*/ 	.byte	0x03, 0x50
        /*005a*/ 	.short	0x0000


	//----- nvinfo : EIATTR_MAXREG_COUNT
	.align		4
        /*005c*/ 	.byte	0x03, 0x1b
        /*005e*/ 	.short	0x00ff


	//----- nvinfo : EIATTR_NUM_BARRIERS
	.align		4
        /*0060*/ 	.byte	0x02, 0x4c
        /*0062*/ 	.byte	0x01
	.zero		1


	//----- nvinfo : EIATTR_MERCURY_ISA_VERSION
	.align		4
        /*0064*/ 	.byte	0x03, 0x5f
        /*0066*/ 	.short	0x0101


	//----- nvinfo : EIATTR_VRC_CTA_INIT_COUNT
	.align		4
        /*0068*/ 	.byte	0x02, 0x4a
	.zero		1
	.zero		1


	//----- nvinfo : EIATTR_EXIT_INSTR_OFFSETS
	.align		4
        /*006c*/ 	.byte	0x04, 0x1c
        /*006e*/ 	.short	(.L_25 - .L_24)


	//   ....[0]....
.L_24:
        /*0070*/ 	.word	0x00000220


	//   ....[1]....
        /*0074*/ 	.word	0x000002a0


	//----- nvinfo : EIATTR_CBANK_PARAM_SIZE
	.align		4
.L_25:
        /*0078*/ 	.byte	0x03, 0x19
        /*007a*/ 	.short	0x001c


	//----- nvinfo : EIATTR_PARAM_CBANK
	.align		4
        /*007c*/ 	.byte	0x04, 0x0a
        /*007e*/ 	.short	(.L_27 - .L_26)
	.align		4
.L_26:
        /*0080*/ 	.word	index@(.nv.constant0._Z7averageP6float2S0_iii)
        /*0084*/ 	.short	0x0380
        /*0086*/ 	.short	0x001c


	//----- nvinfo : EIATTR_SW_WAR
	.align		4
.L_27:
        /*0088*/ 	.byte	0x04, 0x36
        /*008a*/ 	.short	(.L_29 - .L_28)
.L_28:
        /*008c*/ 	.word	0x00000008
.L_29:


//--------------------- .nv.info._Z8multiplyP6float2PfS0_iii --------------------------
	.section	.nv.info._Z8multiplyP6float2PfS0_iii,"",@"SHT_CUDA_INFO"
	.sectionflags	@""
	.align	4


	//----- nvinfo : EIATTR_CUDA_API_VERSION
	.align		4
        /*0000*/ 	.byte	0x04, 0x37
        /*0002*/ 	.short	(.L_31 - .L_30)
.L_30:
        /*0004*/ 	.word	0x00000082


	//----- nvinfo : EIATTR_KPARAM_INFO
	.align		4
.L_31:
        /*0008*/ 	.byte	0x04, 0x17
        /*000a*/ 	.short	(.L_33 - .L_32)
.L_32:
        /*000c*/ 	.word	0x00000000
        /*0010*/ 	.short	0x0005
        /*0012*/ 	.short	0x0020
        /*0014*/ 	.byte	0x00, 0xf0, 0x11, 0x00


	//----- nvinfo : EIATTR_KPARAM_INFO
	.align		4
.L_33:
        /*0018*/ 	.byte	0x04, 0x17
        /*001a*/ 	.short	(.L_35 - .L_34)
.L_34:
        /*001c*/ 	.word	0x00000000
        /*0020*/ 	.short	0x0004
        /*0022*/ 	.short	0x001c
        /*0024*/ 	.byte	0x00, 0xf0, 0x11, 0x00


	//----- nvinfo : EIATTR_KPARAM_INFO
	.align		4
.L_35:
        /*0028*/ 	.byte	0x04, 0x17
        /*002a*/ 	.short	(.L_37 - .L_36)
.L_36:
        /*002c*/ 	.word	0x00000000
        /*0030*/ 	.short	0x0003
        /*0032*/ 	.short	0x0018
        /*0034*/ 	.byte	0x00, 0xf0, 0x11, 0x00


	//----- nvinfo : EIATTR_KPARAM_INFO
	.align		4
.L_37:
        /*0038*/ 	.byte	0x04, 0x17
        /*003a*/ 	.short	(.L_39 - .L_38)
.L_38:
        /*003c*/ 	.word	0x00000000
        /*0040*/ 	.short	0x0002
        /*0042*/ 	.short	0x0010
        /*0044*/ 	.byte	0x00, 0xf5, 0x21, 0x00


	//----- nvinfo : EIATTR_KPARAM_INFO
	.align		4
.L_39:
        /*0048*/ 	.byte	0x04, 0x17
        /*004a*/ 	.short	(.L_41 - .L_40)
.L_40:
        /*004c*/ 	.word	0x00000000
        /*0050*/ 	.short	0x0001
        /*0052*/ 	.short	0x0008
        /*0054*/ 	.byte	0x00, 0xf5, 0x21, 0x00


	//----- nvinfo : EIATTR_KPARAM_INFO
	.align		4
.L_41:
        /*0058*/ 	.byte	0x04, 0x17
        /*005a*/ 	.short	(.L_43 - .L_42)
.L_42:
        /*005c*/ 	.word	0x00000000
        /*0060*/ 	.short	0x0000
        /*0062*/ 	.short	0x0000
        /*0064*/ 	.byte	0x00, 0xf5, 0x21, 0x00


	//----- nvinfo : EIATTR_SPARSE_MMA_MASK
	.align		4
.L_43:
        /*0068*/ 	.byte	0x03, 0x50
        /*006a*/ 	.short	0x0000


	//----- nvinfo : EIATTR_MAXREG_COUNT
	.align		4
        /*006c*/ 	.byte	0x03, 0x1b
        /*006e*/ 	.short	0x00ff


	//----- nvinfo : EIATTR_MERCURY_ISA_VERSION
	.align		4
        /*0070*/ 	.byte	0x03, 0x5f
        /*0072*/ 	.short	0x0101


	//----- nvinfo : EIATTR_VRC_CTA_INIT_COUNT
	.align		4
        /*0074*/ 	.byte	0x02, 0x4a
	.zero		1
	.zero		1


	//----- nvinfo : EIATTR_EXIT_INSTR_OFFSETS
	.align		4
        /*0078*/ 	.byte	0x04, 0x1c
        /*007a*/ 	.short	(.L_45 - .L_44)


	//   ....[0]....
.L_44:
        /*007c*/ 	.word	0x000001e0


	//   ....[1]....
        /*0080*/ 	.word	0x000002f0


	//----- nvinfo : EIATTR_CBANK_PARAM_SIZE
	.align		4
.L_45:
        /*0084*/ 	.byte	0x03, 0x19
        /*0086*/ 	.short	0x0024


	//----- nvinfo : EIATTR_PARAM_CBANK
	.align		4
        /*0088*/ 	.byte	0x04, 0x0a
        /*008a*/ 	.short	(.L_47 - .L_46)
	.align		4
.L_46:
        /*008c*/ 	.word	index@(.nv.constant0._Z8multiplyP6float2PfS0_iii)
        /*0090*/ 	.short	0x0380
        /*0092*/ 	.short	0x0024


	//----- nvinfo : EIATTR_SW_WAR
	.align		4
.L_47:
        /*0094*/ 	.byte	0x04, 0x36
        /*0096*/ 	.short	(.L_49 - .L_48)
.L_48:
        /*0098*/ 	.word	0x00000008
.L_49:


//--------------------- .nv.callgraph             --------------------------
	.section	.nv.callgraph,"",@"SHT_CUDA_CALLGRAPH"
	.align	4
	.sectionentsize	8
	.align		4
        /*0000*/ 	.word	0x00000000
	.align		4
        /*0004*/ 	.word	0xffffffff
	.align		4
        /*0008*/ 	.word	0x00000000
	.align		4
        /*000c*/ 	.word	0xfffffffe
	.align		4
        /*0010*/ 	.word	0x00000000
	.align		4
        /*0014*/ 	.word	0xfffffffd
	.align		4
        /*0018*/ 	.word	0x00000000
	.align		4
        /*001c*/ 	.word	0xfffffffc


//--------------------- .text._Z7averageP6float2S0_iii --------------------------
	.section	.text._Z7averageP6float2S0_iii,"ax",@progbits
	.align	128
        .global         _Z7averageP6float2S0_iii
        .type           _Z7averageP6float2S0_iii,@function
        .size           _Z7averageP6float2S0_iii,(.L_x_4 - _Z7averageP6float2S0_iii)
        .other          _Z7averageP6float2S0_iii,@"STO_CUDA_ENTRY STV_DEFAULT"
_Z7averageP6float2S0_iii:
.text._Z7averageP6float2S0_iii:
[----:B------:R-:W-:Y:S01]  /*0000*/  LDC R1, c[0x0][0x37c] ;  /* 0x0000df00ff017b82 */ /* 0x000fe20000000800 */
[----:B------:R-:W0:Y:S01]  /*0010*/  S2R R8, SR_TID.X ;  /* 0x0000000000087919 */ /* 0x000e220000002100 */
[----:B------:R-:W0:Y:S01]  /*0020*/  LDCU UR8, c[0x0][0x360] ;  /* 0x00006c00ff0877ac */ /* 0x000e220008000800 */
[----:B------:R-:W0:Y:S01]  /*0030*/  S2R R9, SR_CTAID.X ;  /* 0x0000000000097919 */ /* 0x000e220000002500 */
[----:B------:R-:W1:Y:S01]  /*0040*/  LDCU UR4, c[0x0][0x390] ;  /* 0x00007200ff0477ac */ /* 0x000e620008000800 */
[----:B------:R-:W2:Y:S01]  /*0050*/  LDCU.64 UR6, c[0x0][0x358] ;  /* 0x00006b00ff0677ac */ /* 0x000ea20008000a00 */
[----:B0-----:R-:W-:-:S05]  /*0060*/  IMAD R5, R9, UR8, R8 ;  /* 0x0000000809057c24 */ /* 0x001fca000f8e0208 */
[----:B-1----:R-:W-:-:S13]  /*0070*/  ISETP.GE.U32.AND P1, PT, R5, UR4, PT ;  /* 0x0000000405007c0c */ /* 0x002fda000bf26070 */
[----:B------:R-:W0:Y:S02]  /*0080*/  @!P1 LDC.64 R2, c[0x0][0x380] ;  /* 0x0000e000ff029b82 */ /* 0x000e240000000a00 */
[----:B0-----:R-:W-:-:S06]  /*0090*/  @!P1 IMAD.WIDE.U32 R2, R5, 0x8, R2 ;  /* 0x0000000805029825 */ /* 0x001fcc00078e0002 */
[----:B--2---:R-:W2:Y:S01]  /*00a0*/  @!P1 LDG.E.64 R2, desc[UR6][R2.64] ;  /* 0x0000000602029981 */ /* 0x004ea2000c1e1b00 */
[----:B------:R-:W0:Y:S01]  /*00b0*/  S2UR UR5, SR_CgaCtaId ;  /* 0x00000000000579c3 */ /* 0x000e220000008800 */
[----:B------:R-:W-:Y:S01]  /*00c0*/  IMAD.U32 R4, RZ, RZ, UR8 ;  /* 0x00000008ff047e24 */ /* 0x000fe2000f8e00ff */
[----:B------:R-:W-:Y:S01]  /*00d0*/  UMOV UR4, 0x400 ;  /* 0x0000040000047882 */ /* 0x000fe20000000000 */
[----:B------:R-:W-:-:S03]  /*00e0*/  ISETP.NE.AND P0, PT, R8, RZ, PT ;  /* 0x000000ff0800720c */ /* 0x000fc60003f05270 */
[----:B------:R-:W-:Y:S01]  /*00f0*/  ISETP.GE.U32.AND P2, PT, R4, 0x2, PT ;  /* 0x000000020400780c */ /* 0x000fe20003f46070 */
[----:B0-----:R-:W-:-:S06]  /*0100*/  ULEA UR4, UR5, UR4, 0x18 ;  /* 0x0000000405047291 */ /* 0x001fcc000f8ec0ff */
[----:B------:R-:W-:-:S05]  /*0110*/  LEA R0, R8, UR4, 0x3 ;  /* 0x0000000408007c11 */ /* 0x000fca000f8e18ff */
[----:B--2---:R0:W-:Y:S04]  /*0120*/  @!P1 STS.64 [R0], R2 ;  /* 0x0000000200009388 */ /* 0x0041e80000000a00 */
[----:B------:R0:W-:Y:S01]  /*0130*/  @P1 STS.64 [R0], RZ ;  /* 0x000000ff00001388 */ /* 0x0001e20000000a00 */
[----:B------:R-:W-:Y:S06]  /*0140*/  BAR.SYNC.DEFER_BLOCKING 0x0 ;  /* 0x0000000000007b1d */ /* 0x000fec0000010000 */
[----:B------:R-:W-:Y:S05]  /*0150*/  @!P2 BRA `(.L_x_0) ;  /* 0x000000000030a947 */ /* 0x000fea0003800000 */
.L_x_1:
[----:B------:R-:W-:-:S04]  /*0160*/  SHF.R.U32.HI R5, RZ, 0x1, R4 ;  /* 0x00000001ff057819 */ /* 0x000fc80000011604 */
[----:B------:R-:W-:-:S13]  /*0170*/  ISETP.GE.U32.AND P1, PT, R8, R5, PT ;  /* 0x000000050800720c */ /* 0x000fda0003f26070 */
[----:B0-----:R-:W-:Y:S01]  /*0180*/  @!P1 LEA R2, R5, R0, 0x3 ;  /* 0x0000000005029211 */ /* 0x001fe200078e18ff */
[----:B------:R-:W-:Y:S05]  /*0190*/  @!P1 LDS.64 R6, [R0] ;  /* 0x0000000000069984 */ /* 0x000fea0000000a00 */
[----:B------:R-:W0:Y:S02]  /*01a0*/  @!P1 LDS.64 R2, [R2] ;  /* 0x0000000002029984 */ /* 0x000e240000000a00 */
[----:B0-----:R-:W-:Y:S01]  /*01b0*/  @!P1 FADD R6, R6, R2 ;  /* 0x0000000206069221 */ /* 0x001fe20000000000 */
[----:B------:R-:W-:-:S05]  /*01c0*/  @!P1 FADD R7, R7, R3 ;  /* 0x0000000307079221 */ /* 0x000fca0000000000 */
[----:B------:R1:W-:Y:S01]  /*01d0*/  @!P1 STS.64 [R0], R6 ;  /* 0x0000000600009388 */ /* 0x0003e20000000a00 */
[----:B------:R-:W-:Y:S01]  /*01e0*/  BAR.SYNC.DEFER_BLOCKING 0x0 ;  /* 0x0000000000007b1d */ /* 0x000fe20000010000 */
[----:B------:R-:W-:Y:S01]  /*01f0*/  ISETP.GT.U32.AND P1, PT, R4, 0x3, PT ;  /* 0x000000030400780c */ /* 0x000fe20003f24070 */
[----:B------:R-:W-:-:S12]  /*0200*/  IMAD.MOV.U32 R4, RZ, RZ, R5 ;  /* 0x000000ffff047224 */ /* 0x000fd800078e0005 */
[----:B-1----:R-:W-:Y:S05]  /*0210*/  @P1 BRA `(.L_x_1) ;  /* 0xfffffffc00d01947 */ /* 0x002fea000383ffff */
.L_x_0:
[----:B------:R-:W-:Y:S05]  /*0220*/  @P0 EXIT ;  /* 0x000000000000094d */ /* 0x000fea0003800000 */
[----:B------:R-:W1:Y:S01]  /*0230*/  S2UR UR5, SR_CgaCtaId ;  /* 0x00000000000579c3 */ /* 0x000e620000008800 */
[----:B------:R-:W-:-:S07]  /*0240*/  UMOV UR4, 0x400 ;  /* 0x0000040000047882 */ /* 0x000fce0000000000 */
[----:B0-----:R-:W0:Y:S01]  /*0250*/  LDC.64 R2, c[0x0][0x388] ;  /* 0x0000e200ff027b82 */ /* 0x001e220000000a00 */
[----:B-1----:R-:W-:Y:S01]  /*0260*/  ULEA UR4, UR5, UR4, 0x18 ;  /* 0x0000000405047291 */ /* 0x002fe2000f8ec0ff */
[----:B0-----:R-:W-:-:S08]  /*0270*/  IMAD.WIDE.U32 R2, R9, 0x8, R2 ;  /* 0x0000000809027825 */ /* 0x001fd000078e0002 */
[----:B------:R-:W0:Y:S04]  /*0280*/  LDS.64 R4, [UR4] ;  /* 0x00000004ff047984 */ /* 0x000e280008000a00 */
[----:B0-----:R-:W-:Y:S01]  /*0290*/  STG.E.64 desc[UR6][R2.64], R4 ;  /* 0x0000000402007986 */ /* 0x001fe2000c101b06 */
[----:B------:R-:W-:Y:S05]  /*02a0*/  EXIT ;  /* 0x000000000000794d */ /* 0x000fea0003800000 */
.L_x_2:
[----:B------:R-:W-:-:S00]  /*02b0*/  BRA `(.L_x_2) ;  /* 0xfffffffc00fc7947 */ /* 0x000fc0000383ffff */
[----:B------:R-:W-:-:S00]  /*02c0*/  NOP ;  /* 0x0000000000007918 */ /* 0x000fc00000000000 */
        /* <DEDUP_REMOVED lines=11> */
.L_x_4:


//--------------------- .text._Z8multiplyP6float2PfS0_iii --------------------------
	.section	.text._Z8multiplyP6float2PfS0_iii,"ax",@progbits
	.align	128
        .global         _Z8multiplyP6float2PfS0_iii
        .type           _Z8multiplyP6float2PfS0_iii,@function
        .size           _Z8multiplyP6float2PfS0_iii,(.L_x_5 - _Z8multiplyP6float2PfS0_iii)
        .other          _Z8multiplyP6float2PfS0_iii,@"STO_CUDA_ENTRY STV_DEFAULT"
_Z8multiplyP6float2PfS0_iii:
.text._Z8multiplyP6float2PfS0_iii:
[----:B------:R-:W-:Y:S08]  /*0000*/  LDC R1, c[0x0][0x37c] ;  /* 0x0000df00ff017b82 */ /* 0x000ff00000000800 */
[----:B------:R-:W0:Y:S01]  /*0010*/  LDC.64 R2, c[0x0][0x398] ;  /* 0x0000e600ff027b82 */ /* 0x000e220000000a00 */
[----:B------:R-:W1:Y:S01]  /*0020*/  LDCU UR4, c[0x0][0x360] ;  /* 0x00006c00ff0477ac */ /* 0x000e620008000800 */
[----:B0-----:R-:W-:-:S04]  /*0030*/  IABS R9, R3 ;  /* 0x0000000300097213 */ /* 0x001fc80000000000 */
[----:B------:R-:W0:Y:S08]  /*0040*/  I2F.RP R0, R9 ;  /* 0x0000000900007306 */ /* 0x000e300000209400 */
[----:B0-----:R-:W0:Y:S02]  /*0050*/  MUFU.RCP R0, R0 ;  /* 0x0000000000007308 */ /* 0x001e240000001000 */
[----:B0-----:R-:W-:-:S06]  /*0060*/  IADD3 R4, PT, PT, R0, 0xffffffe, RZ ;  /* 0x0ffffffe00047810 */ /* 0x001fcc0007ffe0ff */
[----:B------:R0:W2:Y:S02]  /*0070*/  F2I.FTZ.U32.TRUNC.NTZ R5, R4 ;  /* 0x0000000400057305 */ /* 0x0000a4000021f000 */
[----:B0-----:R-:W-:Y:S02]  /*0080*/  HFMA2 R4, -RZ, RZ, 0, 0 ;  /* 0x00000000ff047431 */ /* 0x001fe400000001ff */
[----:B--2---:R-:W-:-:S04]  /*0090*/  IMAD.MOV R6, RZ, RZ, -R5 ;  /* 0x000000ffff067224 */ /* 0x004fc800078e0a05 */
[----:B------:R-:W-:Y:S01]  /*00a0*/  IMAD R7, R6, R9, RZ ;  /* 0x0000000906077224 */ /* 0x000fe200078e02ff */
[----:B------:R-:W-:Y:S02]  /*00b0*/  IABS R6, R2 ;  /* 0x0000000200067213 */ /* 0x000fe40000000000 */
[----:B------:R-:W-:Y:S01]  /*00c0*/  LOP3.LUT R2, R2, R3, RZ, 0x3c, !PT ;  /* 0x0000000302027212 */ /* 0x000fe200078e3cff */
[----:B------:R-:W-:Y:S02]  /*00d0*/  IMAD.HI.U32 R5, R5, R7, R4 ;  /* 0x0000000705057227 */ /* 0x000fe400078e0004 */
[----:B------:R-:W1:Y:S01]  /*00e0*/  S2R R4, SR_TID.X ;  /* 0x0000000000047919 */ /* 0x000e620000002100 */
[----:B------:R-:W-:-:S03]  /*00f0*/  ISETP.GE.AND P1, PT, R2, RZ, PT ;  /* 0x000000ff0200720c */ /* 0x000fc60003f26270 */
[----:B------:R-:W-:Y:S01]  /*0100*/  IMAD.HI.U32 R5, R5, R6, RZ ;  /* 0x0000000605057227 */ /* 0x000fe200078e00ff */
[----:B------:R-:W1:Y:S03]  /*0110*/  S2R R7, SR_CTAID.X ;  /* 0x0000000000077919 */ /* 0x000e660000002500 */
[----:B------:R-:W-:-:S04]  /*0120*/  IMAD.MOV R0, RZ, RZ, -R5 ;  /* 0x000000ffff007224 */ /* 0x000fc800078e0a05 */
[----:B------:R-:W-:-:S05]  /*0130*/  IMAD R0, R9, R0, R6 ;  /* 0x0000000009007224 */ /* 0x000fca00078e0206 */
[----:B------:R-:W-:-:S13]  /*0140*/  ISETP.GT.U32.AND P2, PT, R9, R0, PT ;  /* 0x000000000900720c */ /* 0x000fda0003f44070 */
[-C--:B------:R-:W-:Y:S01]  /*0150*/  @!P2 IADD3 R0, PT, PT, R0, -R9.reuse, RZ ;  /* 0x800000090000a210 */ /* 0x080fe20007ffe0ff */
[----:B------:R-:W-:Y:S01]  /*0160*/  @!P2 VIADD R5, R5, 0x1 ;  /* 0x000000010505a836 */ /* 0x000fe20000000000 */
[----:B------:R-:W-:Y:S02]  /*0170*/  ISETP.NE.AND P2, PT, R3, RZ, PT ;  /* 0x000000ff0300720c */ /* 0x000fe40003f45270 */
[----:B------:R-:W-:Y:S01]  /*0180*/  ISETP.GE.U32.AND P0, PT, R0, R9, PT ;  /* 0x000000090000720c */ /* 0x000fe20003f06070 */
[----:B-1----:R-:W-:-:S12]  /*0190*/  IMAD R0, R7, UR4, R4 ;  /* 0x0000000407007c24 */ /* 0x002fd8000f8e0204 */
[----:B------:R-:W-:-:S04]  /*01a0*/  @P0 IADD3 R5, PT, PT, R5, 0x1, RZ ;  /* 0x0000000105050810 */ /* 0x000fc80007ffe0ff */
[----:B------:R-:W-:Y:S02]  /*01b0*/  @!P1 IADD3 R5, PT, PT, -R5, RZ, RZ ;  /* 0x000000ff05059210 */ /* 0x000fe40007ffe1ff */
[----:B------:R-:W-:-:S04]  /*01c0*/  @!P2 LOP3.LUT R5, RZ, R3, RZ, 0x33, !PT ;  /* 0x00000003ff05a212 */ /* 0x000fc800078e33ff */
[----:B------:R-:W-:-:S13]  /*01d0*/  ISETP.GE.U32.AND P0, PT, R0, R5, PT ;  /* 0x000000050000720c */ /* 0x000fda0003f06070 */
[----:B------:R-:W-:Y:S05]  /*01e0*/  @P0 EXIT ;  /* 0x000000000000094d */ /* 0x000fea0003800000 */
[----:B------:R-:W0:Y:S01]  /*01f0*/  LDC.64 R4, c[0x0][0x388] ;  /* 0x0000e200ff047b82 */ /* 0x000e220000000a00 */
[----:B------:R-:W1:Y:S01]  /*0200*/  LDCU UR6, c[0x0][0x3a0] ;  /* 0x00007400ff0677ac */ /* 0x000e620008000800 */
[----:B------:R-:W2:Y:S06]  /*0210*/  LDCU.64 UR4, c[0x0][0x358] ;  /* 0x00006b00ff0477ac */ /* 0x000eac0008000a00 */
[----:B------:R-:W3:Y:S01]  /*0220*/  LDC.64 R6, c[0x0][0x380] ;  /* 0x0000e000ff067b82 */ /* 0x000ee20000000a00 */
[----:B-1----:R-:W-:-:S04]  /*0230*/  IMAD R3, R0, R3, UR6 ;  /* 0x0000000600037e24 */ /* 0x002fc8000f8e0203 */
[----:B0-----:R-:W-:-:S05]  /*0240*/  IMAD.WIDE R4, R3, 0x4, R4 ;  /* 0x0000000403047825 */ /* 0x001fca00078e0204 */
[----:B--2---:R-:W2:Y:S01]  /*0250*/  LDG.E R9, desc[UR4][R4.64] ;  /* 0x0000000404097981 */ /* 0x004ea2000c1e1900 */
[----:B---3--:R-:W-:Y:S02]  /*0260*/  IMAD.WIDE R2, R3, 0x8, R6 ;  /* 0x0000000803027825 */ /* 0x008fe400078e0206 */
[----:B------:R-:W0:Y:S04]  /*0270*/  LDC.64 R6, c[0x0][0x390] ;  /* 0x0000e400ff067b82 */ /* 0x000e280000000a00 */
[----:B------:R-:W2:Y:S01]  /*0280*/  LDG.E.64 R2, desc[UR4][R2.64] ;  /* 0x0000000402027981 */ /* 0x000ea2000c1e1b00 */
[----:B0-----:R-:W-:-:S04]  /*0290*/  IMAD.WIDE.U32 R6, R0, 0x8, R6 ;  /* 0x0000000800067825 */ /* 0x001fc800078e0006 */
[----:B--2---:R-:W-:-:S05]  /*02a0*/  FMUL R9, R2, R9 ;  /* 0x0000000902097220 */ /* 0x004fca0000400000 */
[----:B------:R-:W-:Y:S04]  /*02b0*/  STG.E desc[UR4][R6.64], R9 ;  /* 0x0000000906007986 */ /* 0x000fe8000c101904 */
[----:B------:R-:W2:Y:S02]  /*02c0*/  LDG.E R0, desc[UR4][R4.64] ;  /* 0x0000000404007981 */ /* 0x000ea4000c1e1900 */
[----:B--2---:R-:W-:-:S05]  /*02d0*/  FMUL R11, R3, R0 ;  /* 0x00000000030b7220 */ /* 0x004fca0000400000 */
[----:B------:R-:W-:Y:S01]  /*02e0*/  STG.E desc[UR4][R6.64+0x4], R11 ;  /* 0x0000040b06007986 */ /* 0x000fe2000c101904 */
[----:B------:R-:W-:Y:S05]  /*02f0*/  EXIT ;  /* 0x000000000000794d */ /* 0x000fea0003800000 */
.L_x_3:
        /* <DEDUP_REMOVED lines=16> */
.L_x_5:


//--------------------- .nv.shared._Z7averageP6float2S0_iii --------------------------
	.section	.nv.shared._Z7averageP6float2S0_iii,"aw",@nobits
	.sectionflags	@""
	.align	8
.nv.shared._Z7averageP6float2S0_iii:
	.zero		9216


//--------------------- .nv.shared.reserved.0     --------------------------
	.section	.nv.shared.reserved.0,"aw",@nobits
	.weak		__nv_reservedSMEM_offset_0_alias
	.size		__nv_reservedSMEM_offset_0_alias, 0, 64
	.other		__nv_reservedSMEM_offset_0_alias,@"STO_CUDA_RESERVED_SHARED STV_DEFAULT"
__nv_reservedSMEM_offset_0_alias:
	.zero		0
	.zero		64


//--------------------- .nv.constant0._Z7averageP6float2S0_iii --------------------------
	.section	.nv.constant0._Z7averageP6float2S0_iii,"a",@progbits
	.sectionflags	@""
	.align	4
.nv.constant0._Z7averageP6float2S0_iii:
	.zero		924


//--------------------- .nv.constant0._Z8multiplyP6float2PfS0_iii --------------------------
	.section	.nv.constant0._Z8multiplyP6float2PfS0_iii,"a",@progbits
	.sectionflags	@""
	.align	4
.nv.constant0._Z8multiplyP6float2PfS0_iii:
	.zero		932


//--------------------- SYMBOLS --------------------------

	.type		.nv.reservedSmem.offset0,@object
	.size		.nv.reservedSmem.offset0,0x4
	.type		.nv.reservedSmem.cap,@object
	.size		.nv.reservedSmem.cap,0x4
